	.headerflags	@"EF_CUDA_TEXMODE_UNIFIED EF_CUDA_64BIT_ADDRESS EF_CUDA_ACCELERATORS EF_CUDA_SM90 EF_CUDA_VIRTUAL_SM(EF_CUDA_SM90)"
	.elftype	@"ET_EXEC"


//--------------------- .nv.info                  --------------------------
	.section	.nv.info,"",@"SHT_CUDA_INFO"
	.align	4


	//----- nvinfo : EIATTR_REGCOUNT
	.align		4
        /*0000*/ 	.byte	0x04, 0x2f
        /*0002*/ 	.short	(.L_3 - .L_2)
	.align		4
.L_2:
        /*0004*/ 	.word	index@(triton_poi_fused__native_batch_norm_legit_no_training_mul_sigmoid_0)
        /*0008*/ 	.word	0x00000010


	//----- nvinfo : EIATTR_MIN_STACK_SIZE
	.align		4
.L_3:
        /*000c*/ 	.byte	0x04, 0x12
        /*000e*/ 	.short	(.L_5 - .L_4)
	.align		4
.L_4:
        /*0010*/ 	.word	index@(triton_poi_fused__native_batch_norm_legit_no_training_mul_sigmoid_0)
        /*0014*/ 	.word	0x00000000


	//----- nvinfo : EIATTR_FRAME_SIZE
	.align		4
.L_5:
        /*0018*/ 	.byte	0x04, 0x11
        /*001a*/ 	.short	(.L_7 - .L_6)
	.align		4
.L_6:
        /*001c*/ 	.word	index@(triton_poi_fused__native_batch_norm_legit_no_training_mul_sigmoid_0)
        /*0020*/ 	.word	0x00000000


	//----- nvinfo : EIATTR_MIN_STACK_SIZE
	.align		4
.L_7:
        /*0024*/ 	.byte	0x04, 0x12
        /*0026*/ 	.short	(.L_9 - .L_8)
	.align		4
.L_8:
        /*0028*/ 	.word	index@(triton_poi_fused__native_batch_norm_legit_no_training_mul_sigmoid_0)
        /*002c*/ 	.word	0x00000000
.L_9:


//--------------------- .nv.info.triton_poi_fused__native_batch_norm_legit_no_training_mul_sigmoid_0 --------------------------
	.section	.nv.info.triton_poi_fused__native_batch_norm_legit_no_training_mul_sigmoid_0,"",@"SHT_CUDA_INFO"
	.sectionflags	@""
	.align	4


	//----- nvinfo : EIATTR_CUDA_API_VERSION
	.align		4
        /*0000*/ 	.byte	0x04, 0x37
        /*0002*/ 	.short	(.L_11 - .L_10)
.L_10:
        /*0004*/ 	.word	0x0000007c


	//----- nvinfo : EIATTR_KPARAM_INFO
	.align		4
.L_11:
        /*0008*/ 	.byte	0x04, 0x17
        /*000a*/ 	.short	(.L_13 - .L_12)
.L_12:
        /*000c*/ 	.word	0x00000000
        /*0010*/ 	.short	0x0006
        /*0012*/ 	.short	0x0030
        /*0014*/ 	.byte	0x00, 0xf0, 0x11, 0x00


	//----- nvinfo : EIATTR_KPARAM_INFO
	.align		4
.L_13:
        /*0018*/ 	.byte	0x04, 0x17
        /*001a*/ 	.short	(.L_15 - .L_14)
.L_14:
        /*001c*/ 	.word	0x00000000
        /*0020*/ 	.short	0x0005
        /*0022*/ 	.short	0x0028
        /*0024*/ 	.byte	0x00, 0xf4, 0x21, 0x00


	//----- nvinfo : EIATTR_KPARAM_INFO
	.align		4
.L_15:
        /*0028*/ 	.byte	0x04, 0x17
        /*002a*/ 	.short	(.L_17 - .L_16)
.L_16:
        /*002c*/ 	.word	0x00000000
        /*0030*/ 	.short	0x0004
        /*0032*/ 	.short	0x0020
        /*0034*/ 	.byte	0x00, 0xf4, 0x21, 0x00


	//----- nvinfo : EIATTR_KPARAM_INFO
	.align		4
.L_17:
        /*0038*/ 	.byte	0x04, 0x17
        /*003a*/ 	.short	(.L_19 - .L_18)
.L_18:
        /*003c*/ 	.word	0x00000000
        /*0040*/ 	.short	0x0003
        /*0042*/ 	.short	0x0018
        /*0044*/ 	.byte	0x00, 0xf4, 0x21, 0x00


	//----- nvinfo : EIATTR_KPARAM_INFO
	.align		4
.L_19:
        /*0048*/ 	.byte	0x04, 0x17
        /*004a*/ 	.short	(.L_21 - .L_20)
.L_20:
        /*004c*/ 	.word	0x00000000
        /*0050*/ 	.short	0x0002
        /*0052*/ 	.short	0x0010
        /*0054*/ 	.byte	0x00, 0xf4, 0x21, 0x00


	//----- nvinfo : EIATTR_KPARAM_INFO
	.align		4
.L_21:
        /*0058*/ 	.byte	0x04, 0x17
        /*005a*/ 	.short	(.L_23 - .L_22)
.L_22:
        /*005c*/ 	.word	0x00000000
        /*0060*/ 	.short	0x0001
        /*0062*/ 	.short	0x0008
        /*0064*/ 	.byte	0x00, 0xf4, 0x21, 0x00


	//----- nvinfo : EIATTR_KPARAM_INFO
	.align		4
.L_23:
        /*0068*/ 	.byte	0x04, 0x17
        /*006a*/ 	.short	(.L_25 - .L_24)
.L_24:
        /*006c*/ 	.word	0x00000000
        /*0070*/ 	.short	0x0000
        /*0072*/ 	.short	0x0000
        /*0074*/ 	.byte	0x00, 0xf4, 0x21, 0x00


	//----- nvinfo : EIATTR_SPARSE_MMA_MASK
	.align		4
.L_25:
        /*0078*/ 	.byte	0x03, 0x50
        /*007a*/ 	.short	0x0000


	//----- nvinfo : EIATTR_MAXREG_COUNT
	.align		4
        /*007c*/ 	.byte	0x03, 0x1b
        /*007e*/ 	.short	0x00ff


	//----- nvinfo : EIATTR_EXIT_INSTR_OFFSETS
	.align		4
        /*0080*/ 	.byte	0x04, 0x1c
        /*0082*/ 	.short	(.L_27 - .L_26)


	//   ....[0]....
.L_26:
        /*0084*/ 	.word	0x000004b0


	//----- nvinfo : EIATTR_REQNTID
	.align		4
.L_27:
        /*0088*/ 	.byte	0x04, 0x10
        /*008a*/ 	.short	(.L_29 - .L_28)
.L_28:
        /*008c*/ 	.word	0x00000080
        /*0090*/ 	.word	0x00000001
        /*0094*/ 	.word	0x00000001


	//----- nvinfo : EIATTR_CBANK_PARAM_SIZE
	.align		4
.L_29:
        /*0098*/ 	.byte	0x03, 0x19
        /*009a*/ 	.short	0x0034


	//----- nvinfo : EIATTR_PARAM_CBANK
	.align		4
        /*009c*/ 	.byte	0x04, 0x0a
        /*009e*/ 	.short	(.L_31 - .L_30)
	.align		4
.L_30:
        /*00a0*/ 	.word	index@(.nv.constant0.triton_poi_fused__native_batch_norm_legit_no_training_mul_sigmoid_0)
        /*00a4*/ 	.short	0x0210
        /*00a6*/ 	.short	0x0034


	//----- nvinfo : EIATTR_SW_WAR
	.align		4
.L_31:
        /*00a8*/ 	.byte	0x04, 0x36
        /*00aa*/ 	.short	(.L_33 - .L_32)
.L_32:
        /*00ac*/ 	.word	0x00000008
.L_33:


//--------------------- .nv.callgraph             --------------------------
	.section	.nv.callgraph,"",@"SHT_CUDA_CALLGRAPH"
	.align	4
	.sectionentsize	8
	.align		4
        /*0000*/ 	.word	0x00000000
	.align		4
        /*0004*/ 	.word	0xffffffff
	.align		4
        /*0008*/ 	.word	0x00000000
	.align		4
        /*000c*/ 	.word	0xfffffffe
	.align		4
        /*0010*/ 	.word	0x00000000
	.align		4
        /*0014*/ 	.word	0xfffffffd
	.align		4
        /*0018*/ 	.word	0x00000000
	.align		4
        /*001c*/ 	.word	0xfffffffc


//--------------------- .nv.constant4             --------------------------
	.section	.nv.constant4,"a",@progbits
	.align	8
	.align		8
.nv.constant4:
        /*0000*/ 	.dword	_$_str
	.align		8
        /*0008*/ 	.dword	_$_str_$_2


//--------------------- .text.triton_poi_fused__native_batch_norm_legit_no_training_mul_sigmoid_0 --------------------------
	.section	.text.triton_poi_fused__native_batch_norm_legit_no_training_mul_sigmoid_0,"ax",@progbits
	.align	128
        .global         triton_poi_fused__native_batch_norm_legit_no_training_mul_sigmoid_0
        .type           triton_poi_fused__native_batch_norm_legit_no_training_mul_sigmoid_0,@function
        .size           triton_poi_fused__native_batch_norm_legit_no_training_mul_sigmoid_0,(.L_x_1 - triton_poi_fused__native_batch_norm_legit_no_training_mul_sigmoid_0)
        .other          triton_poi_fused__native_batch_norm_legit_no_training_mul_sigmoid_0,@"STO_CUDA_ENTRY STV_DEFAULT"
triton_poi_fused__native_batch_norm_legit_no_training_mul_sigmoid_0:
.text.triton_poi_fused__native_batch_norm_legit_no_training_mul_sigmoid_0:
[----:B------:R-:W-:Y:S01]  /*0000*/  LDC R1, c[0x0][0x28] ;  /* 0x00000a00ff017b82 */ /* 0x000fe20000000800 */
[----:B------:R-:W1:Y:S07]  /*0010*/  S2R R0, SR_TID.X ;  /* 0x0000000000007919 */ /* 0x000e6e0000002100 */
[----:B------:R-:W2:Y:S01]  /*0020*/  LDC.64 R6, c[0x0][0x228] ;  /* 0x00008a00ff067b82 */ /* 0x000ea20000000a00 */
[----:B------:R-:W-:Y:S01]  /*0030*/  ULDC.64 UR4, c[0x0][0x208] ;  /* 0x0000820000047ab9 */ /* 0x000fe20000000a00 */
[----:B------:R-:W3:Y:S06]  /*0040*/  S2R R5, SR_CTAID.X ;  /* 0x0000000000057919 */ /* 0x000eec0000002500 */
[----:B------:R-:W4:Y:S08]  /*0050*/  LDC.64 R8, c[0x0][0x230] ;  /* 0x00008c00ff087b82 */ /* 0x000f300000000a00 */
[----:B------:R-:W5:Y:S01]  /*0060*/  LDC.64 R10, c[0x0][0x238] ;  /* 0x00008e00ff0a7b82 */ /* 0x000f620000000a00 */
[----:B-1----:R-:W-:-:S02]  /*0070*/  SHF.L.U32 R0, R0, 0x1, RZ ;  /* 0x0000000100007819 */ /* 0x002fc400000006ff */
[----:B---3--:R-:W-:Y:S02]  /*0080*/  SHF.R.S32.HI R3, RZ, 0x17, R5 ;  /* 0x00000017ff037819 */ /* 0x008fe40000011405 */
[----:B------:R-:W-:Y:S02]  /*0090*/  LOP3.LUT R0, R0, 0xfe, RZ, 0xc0, !PT ;  /* 0x000000fe00007812 */ /* 0x000fe400078ec0ff */
[----:B------:R-:W-:Y:S02]  /*00a0*/  SGXT R3, R3, 0x1 ;  /* 0x000000010303781a */ /* 0x000fe40000000200 */
[----:B------:R-:W-:Y:S02]  /*00b0*/  LEA R0, R5, R0, 0x8 ;  /* 0x0000000005007211 */ /* 0x000fe400078e40ff */
[----:B------:R-:W1:Y:S02]  /*00c0*/  LDC.64 R4, c[0x0][0x220] ;  /* 0x00008800ff047b82 */ /* 0x000e640000000a00 */
[----:B------:R-:W-:-:S04]  /*00d0*/  LEA.HI R3, R3, R0, RZ, 0xa ;  /* 0x0000000003037211 */ /* 0x000fc800078f50ff */
[----:B------:R-:W-:-:S04]  /*00e0*/  SHF.R.S32.HI R3, RZ, 0xa, R3 ;  /* 0x0000000aff037819 */ /* 0x000fc80000011403 */
[----:B------:R-:W-:-:S04]  /*00f0*/  LEA.HI R2, R3, R3, RZ, 0x2 ;  /* 0x0000000303027211 */ /* 0x000fc800078f10ff */
[----:B------:R-:W-:-:S04]  /*0100*/  LOP3.LUT R2, R2, 0xfffffffc, RZ, 0xc0, !PT ;  /* 0xfffffffc02027812 */ /* 0x000fc800078ec0ff */
[----:B------:R-:W-:Y:S02]  /*0110*/  IADD3 R13, R3, -R2, RZ ;  /* 0x80000002030d7210 */ /* 0x000fe40007ffe0ff */
[----:B------:R-:W3:Y:S03]  /*0120*/  LDC.64 R2, c[0x0][0x218] ;  /* 0x00008600ff027b82 */ /* 0x000ee60000000a00 */
[----:B--2---:R-:W-:-:S06]  /*0130*/  IMAD.WIDE R6, R13, 0x4, R6 ;  /* 0x000000040d067825 */ /* 0x004fcc00078e0206 */
[----:B------:R-:W2:Y:S01]  /*0140*/  LDG.E.EL R6, desc[UR4][R6.64] ;  /* 0x0000000406067981 */ /* 0x000ea2000c2e1900 */
[----:B-1----:R-:W-:-:S04]  /*0150*/  IMAD.WIDE R4, R13, 0x4, R4 ;  /* 0x000000040d047825 */ /* 0x002fc800078e0204 */
[C---:B----4-:R-:W-:Y:S02]  /*0160*/  IMAD.WIDE R8, R13.reuse, 0x4, R8 ;  /* 0x000000040d087825 */ /* 0x050fe400078e0208 */
[----:B------:R-:W4:Y:S02]  /*0170*/  LDG.E.EL R4, desc[UR4][R4.64] ;  /* 0x0000000404047981 */ /* 0x000f24000c2e1900 */
[----:B-----5:R-:W-:Y:S02]  /*0180*/  IMAD.WIDE R10, R13, 0x4, R10 ;  /* 0x000000040d0a7825 */ /* 0x020fe400078e020a */
[----:B------:R-:W5:Y:S02]  /*0190*/  LDG.E.EL R8, desc[UR4][R8.64] ;  /* 0x0000000408087981 */ /* 0x000f64000c2e1900 */
[----:B---3--:R-:W-:Y:S02]  /*01a0*/  IMAD.WIDE R2, R0, 0x4, R2 ;  /* 0x0000000400027825 */ /* 0x008fe400078e0202 */
[----:B------:R-:W5:Y:S04]  /*01b0*/  LDG.E.EL R11, desc[UR4][R10.64] ;  /* 0x000000040a0b7981 */ /* 0x000f68000c2e1900 */
[----:B------:R-:W4:Y:S01]  /*01c0*/  LDG.E.64 R2, desc[UR4][R2.64] ;  /* 0x0000000402027981 */ /* 0x000f22000c1e1b00 */
[----:B------:R-:W-:Y:S01]  /*01d0*/  HFMA2.MMA R13, -RZ, RZ, 1.625, 0 ;  /* 0x3e800000ff0d7435 */ /* 0x000fe200000001ff */
[----:B--2---:R-:W-:-:S04]  /*01e0*/  FADD R6, R6, 0.0010000000474974513054 ;  /* 0x3a83126f06067421 */ /* 0x004fc80000000000 */
[----:B------:R-:W1:Y:S02]  /*01f0*/  MUFU.SQRT R7, R6 ;  /* 0x0000000600077308 */ /* 0x000e640000002000 */
[C---:B-1----:R-:W-:Y:S02]  /*0200*/  FSETP.GT.AND P0, PT, R7.reuse, 8.50705917302346158658e+37, PT ;  /* 0x7e8000000700780b */ /* 0x042fe40003f04000 */
[----:B------:R-:W-:-:S11]  /*0210*/  FSETP.GEU.AND P1, PT, R7, 1.175494350822287508e-38, PT ;  /* 0x008000000700780b */ /* 0x000fd60003f2e000 */
[----:B------:R-:W-:-:S04]  /*0220*/  @P0 FMUL R7, R7, 0.25 ;  /* 0x3e80000007070820 */ /* 0x000fc80000400000 */
[----:B------:R-:W-:-:S06]  /*0230*/  @!P1 FMUL R7, R7, 16777216 ;  /* 0x4b80000007079820 */ /* 0x000fcc0000400000 */
[----:B------:R-:W1:Y:S01]  /*0240*/  MUFU.RCP R7, R7 ;  /* 0x0000000700077308 */ /* 0x000e620000001000 */
[----:B------:R-:W-:Y:S01]  /*0250*/  FSEL R12, R13, 1, P0 ;  /* 0x3f8000000d0c7808 */ /* 0x000fe20000000000 */
[----:B----4-:R-:W-:-:S04]  /*0260*/  FADD R2, R2, -R4 ;  /* 0x8000000402027221 */ /* 0x010fc80000000000 */
[----:B------:R-:W-:Y:S01]  /*0270*/  @!P1 FMUL R12, R12, 16777216 ;  /* 0x4b8000000c0c9820 */ /* 0x000fe20000400000 */
[----:B------:R-:W-:-:S03]  /*0280*/  FADD R3, R3, -R4 ;  /* 0x8000000403037221 */ /* 0x000fc60000000000 */
[----:B-1----:R-:W-:-:S04]  /*0290*/  FMUL R12, R7, R12 ;  /* 0x0000000c070c7220 */ /* 0x002fc80000400000 */
[-C--:B------:R-:W-:Y:S01]  /*02a0*/  FMUL R2, R2, R12.reuse ;  /* 0x0000000c02027220 */ /* 0x080fe20000400000 */
[----:B------:R-:W-:-:S03]  /*02b0*/  FMUL R12, R3, R12 ;  /* 0x0000000c030c7220 */ /* 0x000fc60000400000 */
[C-C-:B-----5:R-:W-:Y:S01]  /*02c0*/  FFMA R4, R8.reuse, R2, R11.reuse ;  /* 0x0000000208047223 */ /* 0x160fe2000000000b */
[----:B------:R-:W-:-:S03]  /*02d0*/  FFMA R12, R8, R12, R11 ;  /* 0x0000000c080c7223 */ /* 0x000fc6000000000b */
[----:B------:R-:W-:-:S04]  /*02e0*/  FADD R2, RZ, -R4 ;  /* 0x80000004ff027221 */ /* 0x000fc80000000000 */
[----:B------:R-:W-:Y:S01]  /*02f0*/  FMUL R3, R2, 1.4426950216293334961 ;  /* 0x3fb8aa3b02037820 */ /* 0x000fe20000400000 */
[----:B------:R-:W-:-:S04]  /*0300*/  FADD R2, RZ, -R12 ;  /* 0x8000000cff027221 */ /* 0x000fc80000000000 */
[----:B------:R-:W-:Y:S01]  /*0310*/  FMUL R5, R2, 1.4426950216293334961 ;  /* 0x3fb8aa3b02057820 */ /* 0x000fe20000400000 */
[----:B------:R-:W-:-:S04]  /*0320*/  FSETP.GEU.AND P0, PT, R3, -126, PT ;  /* 0xc2fc00000300780b */ /* 0x000fc80003f0e000 */
[----:B------:R-:W-:-:S09]  /*0330*/  FSETP.GEU.AND P1, PT, R5, -126, PT ;  /* 0xc2fc00000500780b */ /* 0x000fd20003f2e000 */
[----:B------:R-:W-:-:S04]  /*0340*/  @!P0 FMUL R3, R3, 0.5 ;  /* 0x3f00000003038820 */ /* 0x000fc80000400000 */
[----:B------:R-:W-:Y:S01]  /*0350*/  @!P1 FMUL R5, R5, 0.5 ;  /* 0x3f00000005059820 */ /* 0x000fe20000400000 */
[----:B------:R-:W1:Y:S08]  /*0360*/  MUFU.EX2 R2, R3 ;  /* 0x0000000300027308 */ /* 0x000e700000000800 */
[----:B------:R-:W2:Y:S01]  /*0370*/  MUFU.EX2 R6, R5 ;  /* 0x0000000500067308 */ /* 0x000ea20000000800 */
[----:B-1----:R-:W-:-:S04]  /*0380*/  @!P0 FMUL R2, R2, R2 ;  /* 0x0000000202028220 */ /* 0x002fc80000400000 */
[----:B------:R-:W-:Y:S02]  /*0390*/  FADD R7, R2, 1 ;  /* 0x3f80000002077421 */ /* 0x000fe40000000000 */
[----:B------:R-:W1:Y:S01]  /*03a0*/  LDC.64 R2, c[0x0][0x210] ;  /* 0x00008400ff027b82 */ /* 0x000e620000000a00 */
[----:B--2---:R-:W-:-:S04]  /*03b0*/  @!P1 FMUL R6, R6, R6 ;  /* 0x0000000606069220 */ /* 0x004fc80000400000 */
[----:B------:R-:W-:Y:S01]  /*03c0*/  FADD R6, R6, 1 ;  /* 0x3f80000006067421 */ /* 0x000fe20000000000 */
[----:B------:R-:W-:-:S04]  /*03d0*/  FSETP.GT.AND P0, PT, R7, 8.50705917302346158658e+37, PT ;  /* 0x7e8000000700780b */ /* 0x000fc80003f04000 */
[----:B------:R-:W-:-:S09]  /*03e0*/  FSETP.GT.AND P1, PT, R6, 8.50705917302346158658e+37, PT ;  /* 0x7e8000000600780b */ /* 0x000fd20003f24000 */
[----:B------:R-:W-:-:S04]  /*03f0*/  @P0 FMUL R7, R7, 0.25 ;  /* 0x3e80000007070820 */ /* 0x000fc80000400000 */
[----:B------:R-:W-:Y:S02]  /*0400*/  @P1 FMUL R6, R6, 0.25 ;  /* 0x3e80000006061820 */ /* 0x000fe40000400000 */
[----:B------:R-:W2:Y:S08]  /*0410*/  MUFU.RCP R7, R7 ;  /* 0x0000000700077308 */ /* 0x000eb00000001000 */
[----:B------:R-:W3:Y:S01]  /*0420*/  MUFU.RCP R6, R6 ;  /* 0x0000000600067308 */ /* 0x000ee20000001000 */
[----:B------:R-:W-:-:S02]  /*0430*/  FSEL R8, R13, 1, P0 ;  /* 0x3f8000000d087808 */ /* 0x000fc40000000000 */
[----:B------:R-:W-:-:S03]  /*0440*/  FSEL R9, R13, 1, P1 ;  /* 0x3f8000000d097808 */ /* 0x000fc60000800000 */
[----:B--2---:R-:W-:Y:S01]  /*0450*/  FMUL R5, R7, R8 ;  /* 0x0000000807057220 */ /* 0x004fe20000400000 */
[----:B-1----:R-:W-:-:S04]  /*0460*/  IMAD.WIDE R2, R0, 0x4, R2 ;  /* 0x0000000400027825 */ /* 0x002fc800078e0202 */
[----:B------:R-:W-:Y:S01]  /*0470*/  FMUL R8, R4, R5 ;  /* 0x0000000504087220 */ /* 0x000fe20000400000 */
[----:B---3--:R-:W-:-:S04]  /*0480*/  FMUL R9, R6, R9 ;  /* 0x0000000906097220 */ /* 0x008fc80000400000 */
[----:B------:R-:W-:-:S05]  /*0490*/  FMUL R9, R12, R9 ;  /* 0x000000090c097220 */ /* 0x000fca0000400000 */
[----:B------:R-:W-:Y:S01]  /*04a0*/  STG.E.64 desc[UR4][R2.64], R8 ;  /* 0x0000000802007986 */ /* 0x000fe2000c101b04 */
[----:B------:R-:W-:Y:S05]  /*04b0*/  EXIT ;  /* 0x000000000000794d */ /* 0x000fea0003800000 */
.L_x_0:
[----:B------:R-:W-:-:S00]  /*04c0*/  BRA `(.L_x_0) ;  /* 0xfffffffc00fc7947 */ /* 0x000fc0000383ffff */
[----:B------:R-:W-:-:S00]  /*04d0*/  NOP ;  /* 0x0000000000007918 */ /* 0x000fc00000000000 */
        /* <DEDUP_REMOVED lines=10> */
.L_x_1:


//--------------------- .nv.global.init           --------------------------
	.section	.nv.global.init,"aw",@progbits
.nv.global.init:
	.type		_$_str,@object
	.size		_$_str,(_$_str_$_2 - _$_str)
_$_str:
        /*0000*/ 	.byte	0x5f, 0x5f, 0x43, 0x55, 0x44, 0x41, 0x5f, 0x46, 0x54, 0x5a, 0x00
	.type		_$_str_$_2,@object
	.size		_$_str_$_2,(.L_1 - _$_str_$_2)
_$_str_$_2:
        /*000b*/ 	.byte	0x5f, 0x5f, 0x43, 0x55, 0x44, 0x41, 0x5f, 0x50, 0x52, 0x45, 0x43, 0x5f, 0x53, 0x51, 0x52, 0x54
        /*001b*/ 	.byte	0x00
.L_1:


//--------------------- .nv.constant0.triton_poi_fused__native_batch_norm_legit_no_training_mul_sigmoid_0 --------------------------
	.section	.nv.constant0.triton_poi_fused__native_batch_norm_legit_no_training_mul_sigmoid_0,"a",@progbits
	.sectionflags	@""
	.align	4
.nv.constant0.triton_poi_fused__native_batch_norm_legit_no_training_mul_sigmoid_0:
	.zero		580
